	.headerflags	@"EF_CUDA_TEXMODE_UNIFIED EF_CUDA_64BIT_ADDRESS EF_CUDA_ACCELERATORS EF_CUDA_SM90 EF_CUDA_VIRTUAL_SM(EF_CUDA_SM90)"
	.elftype	@"ET_EXEC"


//--------------------- .nv.info                  --------------------------
	.section	.nv.info,"",@"SHT_CUDA_INFO"
	.align	4


	//----- nvinfo : EIATTR_REGCOUNT
	.align		4
        /*0000*/ 	.byte	0x04, 0x2f
        /*0002*/ 	.short	(.L_3 - .L_2)
	.align		4
.L_2:
        /*0004*/ 	.word	index@(triton_poi_fused__native_batch_norm_legit_no_training_28)
        /*0008*/ 	.word	0x00000012


	//----- nvinfo : EIATTR_MIN_STACK_SIZE
	.align		4
.L_3:
        /*000c*/ 	.byte	0x04, 0x12
        /*000e*/ 	.short	(.L_5 - .L_4)
	.align		4
.L_4:
        /*0010*/ 	.word	index@(triton_poi_fused__native_batch_norm_legit_no_training_28)
        /*0014*/ 	.word	0x00000000


	//----- nvinfo : EIATTR_FRAME_SIZE
	.align		4
.L_5:
        /*0018*/ 	.byte	0x04, 0x11
        /*001a*/ 	.short	(.L_7 - .L_6)
	.align		4
.L_6:
        /*001c*/ 	.word	index@(triton_poi_fused__native_batch_norm_legit_no_training_28)
        /*0020*/ 	.word	0x00000000


	//----- nvinfo : EIATTR_MIN_STACK_SIZE
	.align		4
.L_7:
        /*0024*/ 	.byte	0x04, 0x12
        /*0026*/ 	.short	(.L_9 - .L_8)
	.align		4
.L_8:
        /*0028*/ 	.word	index@(triton_poi_fused__native_batch_norm_legit_no_training_28)
        /*002c*/ 	.word	0x00000000
.L_9:


//--------------------- .nv.info.triton_poi_fused__native_batch_norm_legit_no_training_28 --------------------------
	.section	.nv.info.triton_poi_fused__native_batch_norm_legit_no_training_28,"",@"SHT_CUDA_INFO"
	.sectionflags	@""
	.align	4


	//----- nvinfo : EIATTR_CUDA_API_VERSION
	.align		4
        /*0000*/ 	.byte	0x04, 0x37
        /*0002*/ 	.short	(.L_11 - .L_10)
.L_10:
        /*0004*/ 	.word	0x0000007c


	//----- nvinfo : EIATTR_KPARAM_INFO
	.align		4
.L_11:
        /*0008*/ 	.byte	0x04, 0x17
        /*000a*/ 	.short	(.L_13 - .L_12)
.L_12:
        /*000c*/ 	.word	0x00000000
        /*0010*/ 	.short	0x0006
        /*0012*/ 	.short	0x0030
        /*0014*/ 	.byte	0x00, 0xf0, 0x11, 0x00


	//----- nvinfo : EIATTR_KPARAM_INFO
	.align		4
.L_13:
        /*0018*/ 	.byte	0x04, 0x17
        /*001a*/ 	.short	(.L_15 - .L_14)
.L_14:
        /*001c*/ 	.word	0x00000000
        /*0020*/ 	.short	0x0005
        /*0022*/ 	.short	0x0028
        /*0024*/ 	.byte	0x00, 0xf4, 0x21, 0x00


	//----- nvinfo : EIATTR_KPARAM_INFO
	.align		4
.L_15:
        /*0028*/ 	.byte	0x04, 0x17
        /*002a*/ 	.short	(.L_17 - .L_16)
.L_16:
        /*002c*/ 	.word	0x00000000
        /*0030*/ 	.short	0x0004
        /*0032*/ 	.short	0x0020
        /*0034*/ 	.byte	0x00, 0xf4, 0x21, 0x00


	//----- nvinfo : EIATTR_KPARAM_INFO
	.align		4
.L_17:
        /*0038*/ 	.byte	0x04, 0x17
        /*003a*/ 	.short	(.L_19 - .L_18)
.L_18:
        /*003c*/ 	.word	0x00000000
        /*0040*/ 	.short	0x0003
        /*0042*/ 	.short	0x0018
        /*0044*/ 	.byte	0x00, 0xf4, 0x21, 0x00


	//----- nvinfo : EIATTR_KPARAM_INFO
	.align		4
.L_19:
        /*0048*/ 	.byte	0x04, 0x17
        /*004a*/ 	.short	(.L_21 - .L_20)
.L_20:
        /*004c*/ 	.word	0x00000000
        /*0050*/ 	.short	0x0002
        /*0052*/ 	.short	0x0010
        /*0054*/ 	.byte	0x00, 0xf4, 0x21, 0x00


	//----- nvinfo : EIATTR_KPARAM_INFO
	.align		4
.L_21:
        /*0058*/ 	.byte	0x04, 0x17
        /*005a*/ 	.short	(.L_23 - .L_22)
.L_22:
        /*005c*/ 	.word	0x00000000
        /*0060*/ 	.short	0x0001
        /*0062*/ 	.short	0x0008
        /*0064*/ 	.byte	0x00, 0xf4, 0x21, 0x00


	//----- nvinfo : EIATTR_KPARAM_INFO
	.align		4
.L_23:
        /*0068*/ 	.byte	0x04, 0x17
        /*006a*/ 	.short	(.L_25 - .L_24)
.L_24:
        /*006c*/ 	.word	0x00000000
        /*0070*/ 	.short	0x0000
        /*0072*/ 	.short	0x0000
        /*0074*/ 	.byte	0x00, 0xf4, 0x21, 0x00


	//----- nvinfo : EIATTR_SPARSE_MMA_MASK
	.align		4
.L_25:
        /*0078*/ 	.byte	0x03, 0x50
        /*007a*/ 	.short	0x0000


	//----- nvinfo : EIATTR_MAXREG_COUNT
	.align		4
        /*007c*/ 	.byte	0x03, 0x1b
        /*007e*/ 	.short	0x00ff


	//----- nvinfo : EIATTR_EXIT_INSTR_OFFSETS
	.align		4
        /*0080*/ 	.byte	0x04, 0x1c
        /*0082*/ 	.short	(.L_27 - .L_26)


	//   ....[0]....
.L_26:
        /*0084*/ 	.word	0x00000390


	//----- nvinfo : EIATTR_REQNTID
	.align		4
.L_27:
        /*0088*/ 	.byte	0x04, 0x10
        /*008a*/ 	.short	(.L_29 - .L_28)
.L_28:
        /*008c*/ 	.word	0x00000080
        /*0090*/ 	.word	0x00000001
        /*0094*/ 	.word	0x00000001


	//----- nvinfo : EIATTR_CBANK_PARAM_SIZE
	.align		4
.L_29:
        /*0098*/ 	.byte	0x03, 0x19
        /*009a*/ 	.short	0x0034


	//----- nvinfo : EIATTR_PARAM_CBANK
	.align		4
        /*009c*/ 	.byte	0x04, 0x0a
        /*009e*/ 	.short	(.L_31 - .L_30)
	.align		4
.L_30:
        /*00a0*/ 	.word	index@(.nv.constant0.triton_poi_fused__native_batch_norm_legit_no_training_28)
        /*00a4*/ 	.short	0x0210
        /*00a6*/ 	.short	0x0034


	//----- nvinfo : EIATTR_SW_WAR
	.align		4
.L_31:
        /*00a8*/ 	.byte	0x04, 0x36
        /*00aa*/ 	.short	(.L_33 - .L_32)
.L_32:
        /*00ac*/ 	.word	0x00000008
.L_33:


//--------------------- .nv.callgraph             --------------------------
	.section	.nv.callgraph,"",@"SHT_CUDA_CALLGRAPH"
	.align	4
	.sectionentsize	8
	.align		4
        /*0000*/ 	.word	0x00000000
	.align		4
        /*0004*/ 	.word	0xffffffff
	.align		4
        /*0008*/ 	.word	0x00000000
	.align		4
        /*000c*/ 	.word	0xfffffffe
	.align		4
        /*0010*/ 	.word	0x00000000
	.align		4
        /*0014*/ 	.word	0xfffffffd
	.align		4
        /*0018*/ 	.word	0x00000000
	.align		4
        /*001c*/ 	.word	0xfffffffc


//--------------------- .nv.constant4             --------------------------
	.section	.nv.constant4,"a",@progbits
	.align	8
	.align		8
.nv.constant4:
        /*0000*/ 	.dword	_$_str
	.align		8
        /*0008*/ 	.dword	_$_str_$_2


//--------------------- .text.triton_poi_fused__native_batch_norm_legit_no_training_28 --------------------------
	.section	.text.triton_poi_fused__native_batch_norm_legit_no_training_28,"ax",@progbits
	.align	128
        .global         triton_poi_fused__native_batch_norm_legit_no_training_28
        .type           triton_poi_fused__native_batch_norm_legit_no_training_28,@function
        .size           triton_poi_fused__native_batch_norm_legit_no_training_28,(.L_x_1 - triton_poi_fused__native_batch_norm_legit_no_training_28)
        .other          triton_poi_fused__native_batch_norm_legit_no_training_28,@"STO_CUDA_ENTRY STV_DEFAULT"
triton_poi_fused__native_batch_norm_legit_no_training_28:
.text.triton_poi_fused__native_batch_norm_legit_no_training_28:
[----:B------:R-:W-:Y:S01]  /*0000*/  LDC R1, c[0x0][0x28] ;  /* 0x00000a00ff017b82 */ /* 0x000fe20000000800 */
[----:B------:R-:W1:Y:S07]  /*0010*/  S2R R0, SR_TID.X ;  /* 0x0000000000007919 */ /* 0x000e6e0000002100 */
[----:B------:R-:W2:Y:S01]  /*0020*/  LDC.64 R2, c[0x0][0x220] ;  /* 0x00008800ff027b82 */ /* 0x000ea20000000a00 */
[----:B------:R-:W-:Y:S01]  /*0030*/  ULDC.64 UR4, c[0x0][0x208] ;  /* 0x0000820000047ab9 */ /* 0x000fe20000000a00 */
[----:B------:R-:W3:Y:S06]  /*0040*/  S2R R7, SR_CTAID.X ;  /* 0x0000000000077919 */ /* 0x000eec0000002500 */
[----:B------:R-:W4:Y:S08]  /*0050*/  LDC.64 R8, c[0x0][0x228] ;  /* 0x00008a00ff087b82 */ /* 0x000f300000000a00 */
[----:B------:R-:W5:Y:S01]  /*0060*/  LDC.64 R10, c[0x0][0x230] ;  /* 0x00008c00ff0a7b82 */ /* 0x000f620000000a00 */
[----:B-1----:R-:W-:-:S02]  /*0070*/  SHF.L.U32 R0, R0, 0x1, RZ ;  /* 0x0000000100007819 */ /* 0x002fc400000006ff */
[----:B---3--:R-:W-:Y:S02]  /*0080*/  SHF.R.S32.HI R5, RZ, 0x17, R7 ;  /* 0x00000017ff057819 */ /* 0x008fe40000011407 */
[----:B------:R-:W-:Y:S02]  /*0090*/  LOP3.LUT R0, R0, 0xfe, RZ, 0xc0, !PT ;  /* 0x000000fe00007812 */ /* 0x000fe400078ec0ff */
[----:B------:R-:W-:Y:S02]  /*00a0*/  SGXT R5, R5, 0x1 ;  /* 0x000000010505781a */ /* 0x000fe40000000200 */
[----:B------:R-:W-:Y:S02]  /*00b0*/  LEA R0, R7, R0, 0x8 ;  /* 0x0000000007007211 */ /* 0x000fe400078e40ff */
[----:B------:R-:W1:Y:S02]  /*00c0*/  LDC.64 R6, c[0x0][0x218] ;  /* 0x00008600ff067b82 */ /* 0x000e640000000a00 */
[----:B------:R-:W-:-:S04]  /*00d0*/  LEA.HI R5, R5, R0, RZ, 0x8 ;  /* 0x0000000005057211 */ /* 0x000fc800078f40ff */
[----:B------:R-:W-:-:S04]  /*00e0*/  LOP3.LUT R5, R5, 0xffffff00, RZ, 0xc0, !PT ;  /* 0xffffff0005057812 */ /* 0x000fc800078ec0ff */
[----:B------:R-:W-:Y:S02]  /*00f0*/  IADD3 R13, R0, -R5, RZ ;  /* 0x80000005000d7210 */ /* 0x000fe40007ffe0ff */
[----:B------:R-:W3:Y:S03]  /*0100*/  LDC.64 R4, c[0x0][0x210] ;  /* 0x00008400ff047b82 */ /* 0x000ee60000000a00 */
[----:B--2---:R-:W-:-:S06]  /*0110*/  IMAD.WIDE R2, R13, 0x4, R2 ;  /* 0x000000040d027825 */ /* 0x004fcc00078e0202 */
[----:B------:R-:W2:Y:S01]  /*0120*/  LDG.E.EL.64 R2, desc[UR4][R2.64] ;  /* 0x0000000402027981 */ /* 0x000ea2000c2e1b00 */
[----:B-1----:R-:W-:-:S06]  /*0130*/  IMAD.WIDE R6, R13, 0x4, R6 ;  /* 0x000000040d067825 */ /* 0x002fcc00078e0206 */
[----:B------:R-:W2:Y:S01]  /*0140*/  LDG.E.EL.64 R6, desc[UR4][R6.64] ;  /* 0x0000000406067981 */ /* 0x000ea2000c2e1b00 */
[----:B---3--:R-:W-:-:S06]  /*0150*/  IMAD.WIDE R4, R0, 0x4, R4 ;  /* 0x0000000400047825 */ /* 0x008fcc00078e0204 */
[----:B------:R-:W3:Y:S01]  /*0160*/  LDG.E.64 R4, desc[UR4][R4.64] ;  /* 0x0000000404047981 */ /* 0x000ee2000c1e1b00 */
[----:B----4-:R-:W-:-:S04]  /*0170*/  IMAD.WIDE R8, R13, 0x4, R8 ;  /* 0x000000040d087825 */ /* 0x010fc800078e0208 */
[----:B-----5:R-:W-:Y:S02]  /*0180*/  IMAD.WIDE R10, R13, 0x4, R10 ;  /* 0x000000040d0a7825 */ /* 0x020fe400078e020a */
[----:B------:R-:W4:Y:S04]  /*0190*/  LDG.E.EL.64 R8, desc[UR4][R8.64] ;  /* 0x0000000408087981 */ /* 0x000f28000c2e1b00 */
[----:B------:R-:W4:Y:S01]  /*01a0*/  LDG.E.EL.64 R10, desc[UR4][R10.64] ;  /* 0x000000040a0a7981 */ /* 0x000f22000c2e1b00 */
[----:B------:R-:W-:Y:S01]  /*01b0*/  HFMA2.MMA R15, -RZ, RZ, 1.625, 0 ;  /* 0x3e800000ff0f7435 */ /* 0x000fe200000001ff */
[----:B--2---:R-:W-:Y:S01]  /*01c0*/  FADD R2, R2, 9.9999997473787516356e-06 ;  /* 0x3727c5ac02027421 */ /* 0x004fe20000000000 */
[----:B------:R-:W-:-:S03]  /*01d0*/  FADD R12, R3, 9.9999997473787516356e-06 ;  /* 0x3727c5ac030c7421 */ /* 0x000fc60000000000 */
[----:B------:R1:W2:Y:S08]  /*01e0*/  MUFU.SQRT R13, R2 ;  /* 0x00000002000d7308 */ /* 0x0002b00000002000 */
[----:B------:R-:W5:Y:S01]  /*01f0*/  MUFU.SQRT R14, R12 ;  /* 0x0000000c000e7308 */ /* 0x000f620000002000 */
[----:B-1----:R-:W1:Y:S01]  /*0200*/  LDC.64 R2, c[0x0][0x238] ;  /* 0x00008e00ff027b82 */ /* 0x002e620000000a00 */
[----:B--2---:R-:W-:-:S02]  /*0210*/  FSETP.GT.AND P0, PT, R13, 8.50705917302346158658e+37, PT ;  /* 0x7e8000000d00780b */ /* 0x004fc40003f04000 */
[----:B------:R-:W-:Y:S02]  /*0220*/  FSETP.GEU.AND P2, PT, R13, 1.175494350822287508e-38, PT ;  /* 0x008000000d00780b */ /* 0x000fe40003f4e000 */
[C---:B-----5:R-:W-:Y:S02]  /*0230*/  FSETP.GT.AND P1, PT, R14.reuse, 8.50705917302346158658e+37, PT ;  /* 0x7e8000000e00780b */ /* 0x060fe40003f24000 */
[----:B------:R-:W-:-:S07]  /*0240*/  FSETP.GEU.AND P3, PT, R14, 1.175494350822287508e-38, PT ;  /* 0x008000000e00780b */ /* 0x000fce0003f6e000 */
[----:B------:R-:W-:-:S04]  /*0250*/  @P0 FMUL R13, R13, 0.25 ;  /* 0x3e8000000d0d0820 */ /* 0x000fc80000400000 */
[----:B------:R-:W-:Y:S01]  /*0260*/  @!P2 FMUL R13, R13, 16777216 ;  /* 0x4b8000000d0da820 */ /* 0x000fe20000400000 */
[----:B------:R-:W-:-:S04]  /*0270*/  @P1 FMUL R14, R14, 0.25 ;  /* 0x3e8000000e0e1820 */ /* 0x000fc80000400000 */
[----:B------:R-:W-:Y:S01]  /*0280*/  @!P3 FMUL R14, R14, 16777216 ;  /* 0x4b8000000e0eb820 */ /* 0x000fe20000400000 */
[----:B------:R-:W2:Y:S01]  /*0290*/  MUFU.RCP R13, R13 ;  /* 0x0000000d000d7308 */ /* 0x000ea20000001000 */
[----:B------:R-:W-:-:S07]  /*02a0*/  FSEL R12, R15, 1, P0 ;  /* 0x3f8000000f0c7808 */ /* 0x000fce0000000000 */
[----:B------:R-:W5:Y:S01]  /*02b0*/  MUFU.RCP R14, R14 ;  /* 0x0000000e000e7308 */ /* 0x000f620000001000 */
[----:B------:R-:W-:Y:S01]  /*02c0*/  FSEL R15, R15, 1, P1 ;  /* 0x3f8000000f0f7808 */ /* 0x000fe20000800000 */
[----:B------:R-:W-:Y:S01]  /*02d0*/  @!P2 FMUL R12, R12, 16777216 ;  /* 0x4b8000000c0ca820 */ /* 0x000fe20000400000 */
[----:B---3--:R-:W-:-:S03]  /*02e0*/  FADD R4, R4, -R6 ;  /* 0x8000000604047221 */ /* 0x008fc60000000000 */
[----:B------:R-:W-:Y:S01]  /*02f0*/  @!P3 FMUL R15, R15, 16777216 ;  /* 0x4b8000000f0fb820 */ /* 0x000fe20000400000 */
[----:B------:R-:W-:Y:S01]  /*0300*/  FADD R5, R5, -R7 ;  /* 0x8000000705057221 */ /* 0x000fe20000000000 */
[----:B--2---:R-:W-:Y:S02]  /*0310*/  FMUL R13, R13, R12 ;  /* 0x0000000c0d0d7220 */ /* 0x004fe40000400000 */
[----:B-----5:R-:W-:Y:S02]  /*0320*/  FMUL R6, R14, R15 ;  /* 0x0000000f0e067220 */ /* 0x020fe40000400000 */
[----:B------:R-:W-:Y:S02]  /*0330*/  FMUL R13, R4, R13 ;  /* 0x0000000d040d7220 */ /* 0x000fe40000400000 */
[----:B------:R-:W-:Y:S01]  /*0340*/  FMUL R6, R5, R6 ;  /* 0x0000000605067220 */ /* 0x000fe20000400000 */
[----:B-1----:R-:W-:-:S04]  /*0350*/  IMAD.WIDE R2, R0, 0x4, R2 ;  /* 0x0000000400027825 */ /* 0x002fc800078e0202 */
[----:B----4-:R-:W-:Y:S01]  /*0360*/  FFMA R8, R8, R13, R10 ;  /* 0x0000000d08087223 */ /* 0x010fe2000000000a */
[----:B------:R-:W-:-:S05]  /*0370*/  FFMA R9, R9, R6, R11 ;  /* 0x0000000609097223 */ /* 0x000fca000000000b */
[----:B------:R-:W-:Y:S01]  /*0380*/  STG.E.64 desc[UR4][R2.64], R8 ;  /* 0x0000000802007986 */ /* 0x000fe2000c101b04 */
[----:B------:R-:W-:Y:S05]  /*0390*/  EXIT ;  /* 0x000000000000794d */ /* 0x000fea0003800000 */
.L_x_0:
[----:B------:R-:W-:-:S00]  /*03a0*/  BRA `(.L_x_0) ;  /* 0xfffffffc00fc7947 */ /* 0x000fc0000383ffff */
[----:B------:R-:W-:-:S00]  /*03b0*/  NOP ;  /* 0x0000000000007918 */ /* 0x000fc00000000000 */
        /* <DEDUP_REMOVED lines=12> */
.L_x_1:


//--------------------- .nv.global.init           --------------------------
	.section	.nv.global.init,"aw",@progbits
.nv.global.init:
	.type		_$_str,@object
	.size		_$_str,(_$_str_$_2 - _$_str)
_$_str:
        /*0000*/ 	.byte	0x5f, 0x5f, 0x43, 0x55, 0x44, 0x41, 0x5f, 0x46, 0x54, 0x5a, 0x00
	.type		_$_str_$_2,@object
	.size		_$_str_$_2,(.L_1 - _$_str_$_2)
_$_str_$_2:
        /*000b*/ 	.byte	0x5f, 0x5f, 0x43, 0x55, 0x44, 0x41, 0x5f, 0x50, 0x52, 0x45, 0x43, 0x5f, 0x53, 0x51, 0x52, 0x54
        /*001b*/ 	.byte	0x00
.L_1:


//--------------------- .nv.constant0.triton_poi_fused__native_batch_norm_legit_no_training_28 --------------------------
	.section	.nv.constant0.triton_poi_fused__native_batch_norm_legit_no_training_28,"a",@progbits
	.sectionflags	@""
	.align	4
.nv.constant0.triton_poi_fused__native_batch_norm_legit_no_training_28:
	.zero		580
